//
// Generated by NVIDIA NVVM Compiler
//
// Compiler Build ID: CL-36424714
// Cuda compilation tools, release 13.0, V13.0.88
// Based on NVVM 20.0.0
//

.version 9.0
.target sm_100
.address_size 64

	// .globl	_Z13basic_tc_gemmPK6__halfS1_Pfiii

.visible .entry _Z13basic_tc_gemmPK6__halfS1_Pfiii(
	.param .u64 .ptr .align 1 _Z13basic_tc_gemmPK6__halfS1_Pfiii_param_0,
	.param .u64 .ptr .align 1 _Z13basic_tc_gemmPK6__halfS1_Pfiii_param_1,
	.param .u64 .ptr .align 1 _Z13basic_tc_gemmPK6__halfS1_Pfiii_param_2,
	.param .u32 _Z13basic_tc_gemmPK6__halfS1_Pfiii_param_3,
	.param .u32 _Z13basic_tc_gemmPK6__halfS1_Pfiii_param_4,
	.param .u32 _Z13basic_tc_gemmPK6__halfS1_Pfiii_param_5
)
{
	.reg .pred 	%p<6>;
	.reg .b32 	%r<146>;
	.reg .b32 	%f<125>;
	.reg .b64 	%rd<47>;

	ld.param.u64 	%rd7, [_Z13basic_tc_gemmPK6__halfS1_Pfiii_param_0];
	ld.param.u64 	%rd8, [_Z13basic_tc_gemmPK6__halfS1_Pfiii_param_1];
	ld.param.u32 	%r34, [_Z13basic_tc_gemmPK6__halfS1_Pfiii_param_4];
	ld.param.u32 	%r35, [_Z13basic_tc_gemmPK6__halfS1_Pfiii_param_5];
	cvta.to.global.u64 	%rd1, %rd8;
	cvta.to.global.u64 	%rd2, %rd7;
	mov.u32 	%r36, %ctaid.y;
	shl.b32 	%r1, %r36, 4;
	setp.lt.s32 	%p1, %r34, 1;
	mov.f32 	%f117, 0f00000000;
	mov.f32 	%f118, %f117;
	mov.f32 	%f119, %f117;
	mov.f32 	%f120, %f117;
	mov.f32 	%f121, %f117;
	mov.f32 	%f122, %f117;
	mov.f32 	%f123, %f117;
	mov.f32 	%f124, %f117;
	@%p1 bra 	$L__BB0_7;
	mul.lo.s32 	%r140, %r34, %r1;
	add.s32 	%r38, %r34, -1;
	shr.u32 	%r39, %r38, 4;
	add.s32 	%r3, %r39, 1;
	and.b32  	%r4, %r3, 3;
	setp.lt.u32 	%p2, %r34, 49;
	mov.b32 	%r142, 0;
	mov.f32 	%f117, 0f00000000;
	@%p2 bra 	$L__BB0_4;
	mul.wide.u32 	%rd9, %r140, 2;
	add.s64 	%rd10, %rd9, %rd2;
	add.s64 	%rd46, %rd10, 64;
	mul.lo.s32 	%r139, %r35, 48;
	shl.b32 	%r138, %r35, 5;
	shl.b32 	%r137, %r35, 4;
	and.b32  	%r41, %r3, 536870908;
	neg.s32 	%r135, %r41;
	mov.f32 	%f117, 0f00000000;
	mov.b32 	%r136, 0;
	mov.f32 	%f118, %f117;
	mov.f32 	%f119, %f117;
	mov.f32 	%f120, %f117;
	mov.f32 	%f121, %f117;
	mov.f32 	%f122, %f117;
	mov.f32 	%f123, %f117;
	mov.f32 	%f124, %f117;
	mov.u32 	%r142, %r136;
$L__BB0_3:
	mul.wide.u32 	%rd11, %r140, 2;
	add.s64 	%rd12, %rd2, %rd11;
	cvt.s64.s32 	%rd13, %r136;
	mov.u32 	%r42, %ctaid.x;
	shl.b32 	%r43, %r42, 4;
	cvt.s64.s32 	%rd14, %r43;
	add.s64 	%rd15, %rd13, %rd14;
	shl.b64 	%rd16, %rd15, 1;
	add.s64 	%rd17, %rd1, %rd16;
	wmma.load.a.sync.aligned.row.m16n16k16.global.f16 	{%r44, %r45, %r46, %r47, %r48, %r49, %r50, %r51}, [%rd12], %r34;
	wmma.load.b.sync.aligned.row.m16n16k16.global.f16 	{%r52, %r53, %r54, %r55, %r56, %r57, %r58, %r59}, [%rd17], %r35;
	wmma.mma.sync.aligned.row.row.m16n16k16.f32.f32 {%f61, %f62, %f63, %f64, %f65, %f66, %f67, %f68}, {%r44, %r45, %r46, %r47, %r48, %r49, %r50, %r51}, {%r52, %r53, %r54, %r55, %r56, %r57, %r58, %r59}, {%f124, %f123, %f122, %f121, %f120, %f119, %f118, %f117};
	add.s64 	%rd18, %rd46, -32;
	cvt.s64.s32 	%rd19, %r137;
	add.s64 	%rd20, %rd19, %rd14;
	shl.b64 	%rd21, %rd20, 1;
	add.s64 	%rd22, %rd1, %rd21;
	wmma.load.a.sync.aligned.row.m16n16k16.global.f16 	{%r60, %r61, %r62, %r63, %r64, %r65, %r66, %r67}, [%rd18], %r34;
	wmma.load.b.sync.aligned.row.m16n16k16.global.f16 	{%r68, %r69, %r70, %r71, %r72, %r73, %r74, %r75}, [%rd22], %r35;
	wmma.mma.sync.aligned.row.row.m16n16k16.f32.f32 {%f69, %f70, %f71, %f72, %f73, %f74, %f75, %f76}, {%r60, %r61, %r62, %r63, %r64, %r65, %r66, %r67}, {%r68, %r69, %r70, %r71, %r72, %r73, %r74, %r75}, {%f61, %f62, %f63, %f64, %f65, %f66, %f67, %f68};
	cvt.s64.s32 	%rd23, %r138;
	add.s64 	%rd24, %rd23, %rd14;
	shl.b64 	%rd25, %rd24, 1;
	add.s64 	%rd26, %rd1, %rd25;
	wmma.load.a.sync.aligned.row.m16n16k16.global.f16 	{%r76, %r77, %r78, %r79, %r80, %r81, %r82, %r83}, [%rd46], %r34;
	wmma.load.b.sync.aligned.row.m16n16k16.global.f16 	{%r84, %r85, %r86, %r87, %r88, %r89, %r90, %r91}, [%rd26], %r35;
	wmma.mma.sync.aligned.row.row.m16n16k16.f32.f32 {%f77, %f78, %f79, %f80, %f81, %f82, %f83, %f84}, {%r76, %r77, %r78, %r79, %r80, %r81, %r82, %r83}, {%r84, %r85, %r86, %r87, %r88, %r89, %r90, %r91}, {%f69, %f70, %f71, %f72, %f73, %f74, %f75, %f76};
	add.s64 	%rd27, %rd46, 32;
	cvt.s64.s32 	%rd28, %r139;
	add.s64 	%rd29, %rd28, %rd14;
	shl.b64 	%rd30, %rd29, 1;
	add.s64 	%rd31, %rd1, %rd30;
	wmma.load.a.sync.aligned.row.m16n16k16.global.f16 	{%r92, %r93, %r94, %r95, %r96, %r97, %r98, %r99}, [%rd27], %r34;
	wmma.load.b.sync.aligned.row.m16n16k16.global.f16 	{%r100, %r101, %r102, %r103, %r104, %r105, %r106, %r107}, [%rd31], %r35;
	wmma.mma.sync.aligned.row.row.m16n16k16.f32.f32 {%f124, %f123, %f122, %f121, %f120, %f119, %f118, %f117}, {%r92, %r93, %r94, %r95, %r96, %r97, %r98, %r99}, {%r100, %r101, %r102, %r103, %r104, %r105, %r106, %r107}, {%f77, %f78, %f79, %f80, %f81, %f82, %f83, %f84};
	add.s32 	%r142, %r142, 64;
	add.s64 	%rd46, %rd46, 128;
	add.s32 	%r140, %r140, 64;
	shl.b32 	%r108, %r35, 6;
	add.s32 	%r139, %r139, %r108;
	add.s32 	%r138, %r138, %r108;
	add.s32 	%r137, %r137, %r108;
	add.s32 	%r136, %r136, %r108;
	add.s32 	%r135, %r135, 4;
	setp.ne.s32 	%p3, %r135, 0;
	@%p3 bra 	$L__BB0_3;
$L__BB0_4:
	setp.eq.s32 	%p4, %r4, 0;
	@%p4 bra 	$L__BB0_7;
	mul.lo.s32 	%r145, %r142, %r35;
	shl.b32 	%r25, %r35, 4;
	mov.u32 	%r109, %ctaid.y;
	mul.lo.s32 	%r110, %r109, %r34;
	shl.b32 	%r111, %r110, 4;
	add.s32 	%r144, %r142, %r111;
	neg.s32 	%r143, %r4;
$L__BB0_6:
	.pragma "nounroll";
	mul.wide.u32 	%rd32, %r144, 2;
	add.s64 	%rd33, %rd2, %rd32;
	cvt.s64.s32 	%rd34, %r145;
	mov.u32 	%r112, %ctaid.x;
	shl.b32 	%r113, %r112, 4;
	cvt.s64.s32 	%rd35, %r113;
	add.s64 	%rd36, %rd34, %rd35;
	shl.b64 	%rd37, %rd36, 1;
	add.s64 	%rd38, %rd1, %rd37;
	wmma.load.a.sync.aligned.row.m16n16k16.global.f16 	{%r114, %r115, %r116, %r117, %r118, %r119, %r120, %r121}, [%rd33], %r34;
	wmma.load.b.sync.aligned.row.m16n16k16.global.f16 	{%r122, %r123, %r124, %r125, %r126, %r127, %r128, %r129}, [%rd38], %r35;
	wmma.mma.sync.aligned.row.row.m16n16k16.f32.f32 {%f124, %f123, %f122, %f121, %f120, %f119, %f118, %f117}, {%r114, %r115, %r116, %r117, %r118, %r119, %r120, %r121}, {%r122, %r123, %r124, %r125, %r126, %r127, %r128, %r129}, {%f124, %f123, %f122, %f121, %f120, %f119, %f118, %f117};
	add.s32 	%r145, %r145, %r25;
	add.s32 	%r144, %r144, 16;
	add.s32 	%r143, %r143, 1;
	setp.ne.s32 	%p5, %r143, 0;
	@%p5 bra 	$L__BB0_6;
$L__BB0_7:
	ld.param.u64 	%rd45, [_Z13basic_tc_gemmPK6__halfS1_Pfiii_param_2];
	cvta.to.global.u64 	%rd39, %rd45;
	mov.u32 	%r130, %ctaid.y;
	mul.lo.s32 	%r131, %r130, %r35;
	shl.b32 	%r132, %r131, 4;
	cvt.s64.s32 	%rd40, %r132;
	mov.u32 	%r133, %ctaid.x;
	shl.b32 	%r134, %r133, 4;
	cvt.s64.s32 	%rd41, %r134;
	add.s64 	%rd42, %rd40, %rd41;
	shl.b64 	%rd43, %rd42, 2;
	add.s64 	%rd44, %rd39, %rd43;
	wmma.store.d.sync.aligned.row.m16n16k16.global.f32 	[%rd44], {%f124, %f123, %f122, %f121, %f120, %f119, %f118, %f117}, %r35;
	ret;

}


// ===== COMPILED SASS (sm_100) =====

	.target	sm_100

	.elftype	@"ET_EXEC"


//--------------------- .note.nv.tkinfo           --------------------------
	.section	.note.nv.tkinfo,"",@"SHT_NOTE"
	.sectionflags	@"SHF_NOTE_NV_TKINFO"
	.tkinfo
        /*0018*/ 	.word	0x00000002
        /*0030*/ 	.string	""
        /*0030*/ 	.string	"ptxas"
        /*0030*/ 	.string	"Cuda compilation tools, release 13.0, V13.0.88"
        /*0030*/ 	.string	"Build cuda_13.0.r13.0/compiler.36424714_0"
        /*0030*/ 	.string	"-arch sm_100 -m 64 "



//--------------------- .note.nv.cuinfo           --------------------------
	.section	.note.nv.cuinfo,"",@"SHT_NOTE"
	.sectionflags	@"SHF_NOTE_NV_CUINFO"
        /*0018*/ 	.short	0x0002
        /*001a*/ 	.short	0x0064
        /*001c*/ 	.short	0x0082
	.zero		2


//--------------------- .nv.info                  --------------------------
	.section	.nv.info,"",@"SHT_CUDA_INFO"
	.align	4


	//----- nvinfo : EIATTR_REGCOUNT
	.align		4
        /*0000*/ 	.byte	0x04, 0x2f
        /*0002*/ 	.short	(.L_1 - .L_0)
	.align		4
.L_0:
        /*0004*/ 	.word	index@(_Z13basic_tc_gemmPK6__halfS1_Pfiii)
        /*0008*/ 	.word	0x00000020


	//----- nvinfo : EIATTR_FRAME_SIZE
	.align		4
.L_1:
        /*000c*/ 	.byte	0x04, 0x11
        /*000e*/ 	.short	(.L_3 - .L_2)
	.align		4
.L_2:
        /*0010*/ 	.word	index@(_Z13basic_tc_gemmPK6__halfS1_Pfiii)
        /*0014*/ 	.word	0x00000000


	//----- nvinfo : EIATTR_MIN_STACK_SIZE
	.align		4
.L_3:
        /*0018*/ 	.byte	0x04, 0x12
        /*001a*/ 	.short	(.L_5 - .L_4)
	.align		4
.L_4:
        /*001c*/ 	.word	index@(_Z13basic_tc_gemmPK6__halfS1_Pfiii)
        /*0020*/ 	.word	0x00000000
.L_5:


//--------------------- .nv.compat                --------------------------
	.section	.nv.compat,"",@"SHT_CUDA_COMPAT_INFO"
	.align	4
        /*0000*/ 	.byte	0x02, 0x09, 0x00, 0x00, 0x02, 0x02, 0x01, 0x00, 0x02, 0x05, 0x05, 0x00, 0x03, 0x07, 0x01, 0x01
        /*0010*/ 	.byte	0x02, 0x03, 0x00, 0x00, 0x02, 0x06, 0x01, 0x00, 0x04, 0x0b, 0x08, 0x00, 0x09, 0x00, 0x00, 0x00
        /*0020*/ 	.byte	0x00, 0x00, 0x00, 0x00


//--------------------- .nv.info._Z13basic_tc_gemmPK6__halfS1_Pfiii --------------------------
	.section	.nv.info._Z13basic_tc_gemmPK6__halfS1_Pfiii,"",@"SHT_CUDA_INFO"
	.sectionflags	@""
	.align	4


	//----- nvinfo : EIATTR_CUDA_API_VERSION
	.align		4
        /*0000*/ 	.byte	0x04, 0x37
        /*0002*/ 	.short	(.L_7 - .L_6)
.L_6:
        /*0004*/ 	.word	0x00000082


	//----- nvinfo : EIATTR_KPARAM_INFO
	.align		4
.L_7:
        /*0008*/ 	.byte	0x04, 0x17
        /*000a*/ 	.short	(.L_9 - .L_8)
.L_8:
        /*000c*/ 	.word	0x00000000
        /*0010*/ 	.short	0x0005
        /*0012*/ 	.short	0x0020
        /*0014*/ 	.byte	0x00, 0xf0, 0x11, 0x00


	//----- nvinfo : EIATTR_KPARAM_INFO
	.align		4
.L_9:
        /*0018*/ 	.byte	0x04, 0x17
        /*001a*/ 	.short	(.L_11 - .L_10)
.L_10:
        /*001c*/ 	.word	0x00000000
        /*0020*/ 	.short	0x0004
        /*0022*/ 	.short	0x001c
        /*0024*/ 	.byte	0x00, 0xf0, 0x11, 0x00


	//----- nvinfo : EIATTR_KPARAM_INFO
	.align		4
.L_11:
        /*0028*/ 	.byte	0x04, 0x17
        /*002a*/ 	.short	(.L_13 - .L_12)
.L_12:
        /*002c*/ 	.word	0x00000000
        /*0030*/ 	.short	0x0003
        /*0032*/ 	.short	0x0018
        /*0034*/ 	.byte	0x00, 0xf0, 0x11, 0x00


	//----- nvinfo : EIATTR_KPARAM_INFO
	.align		4
.L_13:
        /*0038*/ 	.byte	0x04, 0x17
        /*003a*/ 	.short	(.L_15 - .L_14)
.L_14:
        /*003c*/ 	.word	0x00000000
        /*0040*/ 	.short	0x0002
        /*0042*/ 	.short	0x0010
        /*0044*/ 	.byte	0x00, 0xf5, 0x21, 0x00


	//----- nvinfo : EIATTR_KPARAM_INFO
	.align		4
.L_15:
        /*0048*/ 	.byte	0x04, 0x17
        /*004a*/ 	.short	(.L_17 - .L_16)
.L_16:
        /*004c*/ 	.word	0x00000000
        /*0050*/ 	.short	0x0001
        /*0052*/ 	.short	0x0008
        /*0054*/ 	.byte	0x00, 0xf5, 0x21, 0x00


	//----- nvinfo : EIATTR_KPARAM_INFO
	.align		4
.L_17:
        /*0058*/ 	.byte	0x04, 0x17
        /*005a*/ 	.short	(.L_19 - .L_18)
.L_18:
        /*005c*/ 	.word	0x00000000
        /*0060*/ 	.short	0x0000
        /*0062*/ 	.short	0x0000
        /*0064*/ 	.byte	0x00, 0xf5, 0x21, 0x00


	//----- nvinfo : EIATTR_SPARSE_MMA_MASK
	.align		4
.L_19:
        /*0068*/ 	.byte	0x03, 0x50
        /*006a*/ 	.short	0x0000


	//----- nvinfo : EIATTR_WMMA_USED
	.align		4
        /*006c*/ 	.byte	0x01, 0x2b
	.zero		2


	//----- nvinfo : EIATTR_MAXREG_COUNT
	.align		4
        /*0070*/ 	.byte	0x03, 0x1b
        /*0072*/ 	.short	0x00ff


	//----- nvinfo : EIATTR_MERCURY_ISA_VERSION
	.align		4
        /*0074*/ 	.byte	0x03, 0x5f
        /*0076*/ 	.short	0x0101


	//----- nvinfo : EIATTR_VRC_CTA_INIT_COUNT
	.align		4
        /*0078*/ 	.byte	0x02, 0x4a
	.zero		1
	.zero		1


	//----- nvinfo : EIATTR_EXIT_INSTR_OFFSETS
	.align		4
        /*007c*/ 	.byte	0x04, 0x1c
        /*007e*/ 	.short	(.L_21 - .L_20)


	//   ....[0]....
.L_20:
        /*0080*/ 	.word	0x00000f10


	//----- nvinfo : EIATTR_CBANK_PARAM_SIZE
	.align		4
.L_21:
        /*0084*/ 	.byte	0x03, 0x19
        /*0086*/ 	.short	0x0024


	//----- nvinfo : EIATTR_PARAM_CBANK
	.align		4
        /*0088*/ 	.byte	0x04, 0x0a
        /*008a*/ 	.short	(.L_23 - .L_22)
	.align		4
.L_22:
        /*008c*/ 	.word	index@(.nv.constant0._Z13basic_tc_gemmPK6__halfS1_Pfiii)
        /*0090*/ 	.short	0x0380
        /*0092*/ 	.short	0x0024


	//----- nvinfo : EIATTR_SW_WAR
	.align		4
.L_23:
        /*0094*/ 	.byte	0x04, 0x36
        /*0096*/ 	.short	(.L_25 - .L_24)
.L_24:
        /*0098*/ 	.word	0x00000008
.L_25:


//--------------------- .nv.callgraph             --------------------------
	.section	.nv.callgraph,"",@"SHT_CUDA_CALLGRAPH"
	.align	4
	.sectionentsize	8
	.align		4
        /*0000*/ 	.word	0x00000000
	.align		4
        /*0004*/ 	.word	0xffffffff
	.align		4
        /*0008*/ 	.word	0x00000000
	.align		4
        /*000c*/ 	.word	0xfffffffe
	.align		4
        /*0010*/ 	.word	0x00000000
	.align		4
        /*0014*/ 	.word	0xfffffffd
	.align		4
        /*0018*/ 	.word	0x00000000
	.align		4
        /*001c*/ 	.word	0xfffffffc


//--------------------- .text._Z13basic_tc_gemmPK6__halfS1_Pfiii --------------------------
	.section	.text._Z13basic_tc_gemmPK6__halfS1_Pfiii,"ax",@progbits
	.align	128
        .global         _Z13basic_tc_gemmPK6__halfS1_Pfiii
        .type           _Z13basic_tc_gemmPK6__halfS1_Pfiii,@function
        .size           _Z13basic_tc_gemmPK6__halfS1_Pfiii,(.L_x_5 - _Z13basic_tc_gemmPK6__halfS1_Pfiii)
        .other          _Z13basic_tc_gemmPK6__halfS1_Pfiii,@"STO_CUDA_ENTRY STV_DEFAULT"
_Z13basic_tc_gemmPK6__halfS1_Pfiii:
.text._Z13basic_tc_gemmPK6__halfS1_Pfiii:
[----:B------:R-:W-:Y:S01]  /*0000*/  LDC R1, c[0x0][0x37c] ;  /* 0x0000df00ff017b82 */ /* 0x000fe20000000800 */
[----:B------:R-:W0:Y:S07]  /*0010*/  LDCU UR27, c[0x0][0x39c] ;  /* 0x00007380ff1b77ac */ /* 0x000e2e0008000800 */
[----:B------:R-:W1:Y:S01]  /*0020*/  S2UR UR24, SR_CTAID.Y ;  /* 0x00000000001879c3 */ /* 0x000e620000002600 */
[----:B------:R-:W-:Y:S02]  /*0030*/  CS2R R10, SRZ ;  /* 0x00000000000a7805 */ /* 0x000fe4000001ff00 */
[----:B------:R-:W-:-:S02]  /*0040*/  CS2R R8, SRZ ;  /* 0x0000000000087805 */ /* 0x000fc4000001ff00 */
[----:B------:R-:W-:Y:S02]  /*0050*/  CS2R R6, SRZ ;  /* 0x0000000000067805 */ /* 0x000fe4000001ff00 */
[----:B------:R-:W-:Y:S01]  /*0060*/  CS2R R4, SRZ ;  /* 0x0000000000047805 */ /* 0x000fe2000001ff00 */
[----:B------:R-:W2:Y:S01]  /*0070*/  LDCU.64 UR14, c[0x0][0x358] ;  /* 0x00006b00ff0e77ac */ /* 0x000ea20008000a00 */
[----:B0-----:R-:W-:-:S09]  /*0080*/  UISETP.GE.AND UP0, UPT, UR27, 0x1, UPT ;  /* 0x000000011b00788c */ /* 0x001fd2000bf06270 */
[----:B------:R-:W-:Y:S05]  /*0090*/  BRA.U !UP0, `(.L_x_0) ;  /* 0x0000000d083c7547 */ /* 0x000fea000b800000 */
[----:B------:R-:W-:Y:S01]  /*00a0*/  UISETP.GE.U32.AND UP1, UPT, UR27, 0x31, UPT ;  /* 0x000000311b00788c */ /* 0x000fe2000bf26070 */
[----:B------:R-:W-:Y:S01]  /*00b0*/  IMAD.MOV.U32 R11, RZ, RZ, RZ ;  /* 0x000000ffff0b7224 */ /* 0x000fe200078e00ff */
[----:B------:R-:W-:Y:S02]  /*00c0*/  UIADD3 UR4, UPT, UPT, UR27, -0x1, URZ ;  /* 0xffffffff1b047890 */ /* 0x000fe4000fffe0ff */
[----:B------:R-:W-:Y:S02]  /*00d0*/  UIADD3 UR5, UPT, UPT, UR27, -0x1, URZ ;  /* 0xffffffff1b057890 */ /* 0x000fe4000fffe0ff */
[----:B------:R-:W-:Y:S02]  /*00e0*/  ULEA.HI UR4, UR4, 0x1, URZ, 0x1c ;  /* 0x0000000104047891 */ /* 0x000fe4000f8fe0ff */
[----:B------:R-:W-:Y:S02]  /*00f0*/  ULEA.HI UR5, UR5, 0x1, URZ, 0x1c ;  /* 0x0000000105057891 */ /* 0x000fe4000f8fe0ff */
[----:B------:R-:W-:-:S03]  /*0100*/  ULOP3.LUT UR12, UR4, 0x3, URZ, 0xc0, !UPT ;  /* 0x00000003040c7892 */ /* 0x000fc6000f8ec0ff */
[----:B------:R-:W-:Y:S01]  /*0110*/  UMOV UR4, URZ ;  /* 0x000000ff00047c82 */ /* 0x000fe20008000000 */
[----:B------:R-:W-:Y:S01]  /*0120*/  UISETP.NE.AND UP0, UPT, UR12, URZ, UPT ;  /* 0x000000ff0c00728c */ /* 0x000fe2000bf05270 */
[----:B------:R-:W-:Y:S10]  /*0130*/  BRA.U !UP1, `(.L_x_1) ;  /* 0x00000009093c7547 */ /* 0x000ff4000b800000 */
[----:B------:R-:W0:Y:S01]  /*0140*/  S2R R17, SR_LANEID ;  /* 0x0000000000117919 */ /* 0x000e220000000000 */
[----:B------:R-:W3:Y:S01]  /*0150*/  LDCU UR28, c[0x0][0x3a0] ;  /* 0x00007400ff1c77ac */ /* 0x000ee20008000800 */
[----:B------:R-:W4:Y:S01]  /*0160*/  S2UR UR8, SR_CTAID.X ;  /* 0x00000000000879c3 */ /* 0x000f220000002500 */
[----:B------:R-:W-:Y:S01]  /*0170*/  IMAD.MOV.U32 R3, RZ, RZ, RZ ;  /* 0x000000ffff037224 */ /* 0x000fe200078e00ff */
[----:B------:R-:W-:Y:S01]  /*0180*/  CS2R R10, SRZ ;  /* 0x00000000000a7805 */ /* 0x000fe2000001ff00 */
[----:B------:R-:W5:Y:S01]  /*0190*/  LDCU.64 UR16, c[0x0][0x380] ;  /* 0x00007000ff1077ac */ /* 0x000f620008000a00 */
[----:B------:R-:W-:Y:S02]  /*01a0*/  CS2R R8, SRZ ;  /* 0x0000000000087805 */ /* 0x000fe4000001ff00 */
[----:B------:R-:W-:Y:S01]  /*01b0*/  CS2R R6, SRZ ;  /* 0x0000000000067805 */ /* 0x000fe2000001ff00 */
[----:B-1----:R-:W-:Y:S02]  /*01c0*/  USHF.L.U32 UR4, UR24, 0x4, URZ ;  /* 0x0000000418047899 */ /* 0x002fe400080006ff */
[----:B------:R-:W-:-:S02]  /*01d0*/  USHF.R.U32.HI UR7, URZ, 0x1, UR27 ;  /* 0x00000001ff077899 */ /* 0x000fc4000801161b */
[----:B------:R-:W-:Y:S02]  /*01e0*/  UIMAD UR6, UR4, UR27, URZ ;  /* 0x0000001b040672a4 */ /* 0x000fe4000f8e02ff */
[----:B------:R-:W-:Y:S01]  /*01f0*/  ULOP3.LUT UR5, UR5, 0x1ffffffc, URZ, 0xc0, !UPT ;  /* 0x1ffffffc05057892 */ /* 0x000fe2000f8ec0ff */
[----:B------:R-:W1:Y:S01]  /*0200*/  LDCU.64 UR18, c[0x0][0x388] ;  /* 0x00007100ff1277ac */ /* 0x000e620008000a00 */
[----:B---3--:R-:W-:Y:S02]  /*0210*/  USHF.R.U32.HI UR4, URZ, 0x1, UR28 ;  /* 0x00000001ff047899 */ /* 0x008fe4000801161c */
[----:B------:R-:W-:Y:S02]  /*0220*/  UIMAD UR13, UR28, 0x30, URZ ;  /* 0x000000301c0d78a4 */ /* 0x000fe4000f8e02ff */
[----:B------:R-:W-:Y:S02]  /*0230*/  USHF.L.U32 UR20, UR28, 0x5, URZ ;  /* 0x000000051c147899 */ /* 0x000fe400080006ff */
[----:B----4-:R-:W-:-:S02]  /*0240*/  USHF.L.U32 UR8, UR8, 0x4, URZ ;  /* 0x0000000408087899 */ /* 0x010fc400080006ff */
[----:B------:R-:W-:Y:S02]  /*0250*/  USHF.L.U32 UR21, UR28, 0x4, URZ ;  /* 0x000000041c157899 */ /* 0x000fe400080006ff */
[----:B------:R-:W-:Y:S01]  /*0260*/  USHF.R.S32.HI UR25, URZ, 0x1f, UR8 ;  /* 0x0000001fff197899 */ /* 0x000fe20008011408 */
[----:B0-----:R-:W-:Y:S02]  /*0270*/  LOP3.LUT R2, R17, 0x3, RZ, 0xc0, !PT ;  /* 0x0000000311027812 */ /* 0x001fe400078ec0ff */
[----:B------:R-:W-:-:S05]  /*0280*/  SHF.R.U32.HI R17, RZ, 0x2, R17 ;  /* 0x00000002ff117819 */ /* 0x000fca0000011611 */
[----:B------:R-:W-:Y:S01]  /*0290*/  IMAD.WIDE.U32 R4, R17, UR7, R2 ;  /* 0x0000000711047c25 */ /* 0x000fe2000f8e0002 */
[----:B------:R-:W-:-:S03]  /*02a0*/  UIADD3 UR7, UPT, UPT, -UR5, URZ, URZ ;  /* 0x000000ff05077290 */ /* 0x000fc6000fffe1ff */
[----:B------:R-:W-:Y:S01]  /*02b0*/  IMAD.WIDE.U32 R16, R17, UR4, R2 ;  /* 0x0000000411107c25 */ /* 0x000fe2000f8e0002 */
[----:B-----5:R-:W-:Y:S01]  /*02c0*/  UIMAD.WIDE.U32 UR4, UR6, 0x2, UR16 ;  /* 0x00000002060478a5 */ /* 0x020fe2000f8e0010 */
[C---:B------:R-:W-:Y:S02]  /*02d0*/  SHF.L.U64.HI R0, R4.reuse, 0x2, R5 ;  /* 0x0000000204007819 */ /* 0x040fe40000010205 */
[----:B------:R-:W-:Y:S01]  /*02e0*/  IMAD.SHL.U32 R2, R4, 0x4, RZ ;  /* 0x0000000404027824 */ /* 0x000fe200078e00ff */
[----:B------:R-:W-:Y:S01]  /*02f0*/  UIADD3 UR26, UP1, UPT, UR4, 0x40, URZ ;  /* 0x00000040041a7890 */ /* 0x000fe2000ff3e0ff */
[C---:B------:R-:W-:Y:S01]  /*0300*/  SHF.L.U64.HI R3, R16.reuse, 0x2, R17 ;  /* 0x0000000210037819 */ /* 0x040fe20000010211 */
[----:B------:R-:W-:Y:S01]  /*0310*/  IMAD.SHL.U32 R16, R16, 0x4, RZ ;  /* 0x0000000410107824 */ /* 0x000fe200078e00ff */
[----:B------:R-:W-:Y:S01]  /*0320*/  CS2R R4, SRZ ;  /* 0x0000000000047805 */ /* 0x000fe2000001ff00 */
[----:B------:R-:W-:Y:S01]  /*0330*/  UIADD3.X UR11, UPT, UPT, URZ, UR5, URZ, UP1, !UPT ;  /* 0x00000005ff0b7290 */ /* 0x000fe20008ffe4ff */
[----:B------:R-:W-:-:S02]  /*0340*/  UMOV UR4, URZ ;  /* 0x000000ff00047c82 */ /* 0x000fc40008000000 */
[----:B-1----:R-:W-:-:S09]  /*0350*/  UMOV UR5, URZ ;  /* 0x000000ff00057c82 */ /* 0x002fd20008000000 */
.L_x_2:
[----:B------:R-:W-:Y:S01]  /*0360*/  UIADD3 UR9, UP1, UPT, UR8, UR5, URZ ;  /* 0x0000000508097290 */ /* 0x000fe2000ff3e0ff */
[----:B------:R-:W-:-:S03]  /*0370*/  IMAD.U32 R27, RZ, RZ, UR28 ;  /* 0x0000001cff1b7e24 */ /* 0x000fc6000f8e00ff */
[----:B------:R-:W-:Y:S02]  /*0380*/  ULEA.HI.X.SX32 UR10, UR5, UR25, 0x1, UP1 ;  /* 0x00000019050a7291 */ /* 0x000fe400088f0eff */
[----:B------:R-:W-:-:S04]  /*0390*/  ULEA UR22, UP1, UR9, UR18, 0x1 ;  /* 0x0000001209167291 */ /* 0x000fc8000f8208ff */
[----:B------:R-:W-:Y:S02]  /*03a0*/  ULEA.HI.X UR9, UR9, UR19, UR10, 0x1, UP1 ;  /* 0x0000001309097291 */ /* 0x000fe400088f0c0a */
[----:B------:R-:W-:-:S04]  /*03b0*/  IADD3 R24, P0, PT, R16, UR22, RZ ;  /* 0x0000001610187c10 */ /* 0x000fc8000ff1e0ff */
[----:B------:R-:W-:-:S03]  /*03c0*/  IADD3.X R25, PT, PT, R3, UR9, RZ, P0, !PT ;  /* 0x0000000903197c10 */ /* 0x000fc600087fe4ff */
[----:B------:R-:W-:Y:S02]  /*03d0*/  IMAD.WIDE.U32 R26, R27, 0x10, R24 ;  /* 0x000000101b1a7825 */ /* 0x000fe400078e0018 */
[----:B--2---:R-:W2:Y:S04]  /*03e0*/  LDG.E R22, desc[UR14][R24.64] ;  /* 0x0000000e18167981 */ /* 0x004ea8000c1e1900 */
[----:B------:R-:W3:Y:S01]  /*03f0*/  LDG.E R23, desc[UR14][R26.64] ;  /* 0x0000000e1a177981 */ /* 0x000ee2000c1e1900 */
[----:B------:R-:W-:-:S03]  /*0400*/  UIMAD.WIDE.U32 UR22, UR6, 0x2, UR16 ;  /* 0x00000002061678a5 */ /* 0x000fc6000f8e0010 */
[----:B------:R-:W4:Y:S03]  /*0410*/  LDG.E R28, desc[UR14][R26.64+0x10] ;  /* 0x0000100e1a1c7981 */ /* 0x000f26000c1e1900 */
[----:B------:R-:W-:Y:S01]  /*0420*/  IADD3 R18, P0, PT, R2, UR22, RZ ;  /* 0x0000001602127c10 */ /* 0x000fe2000ff1e0ff */
[----:B------:R0:W5:Y:S01]  /*0430*/  LDG.E R17, desc[UR14][R24.64+0x10] ;  /* 0x0000100e18117981 */ /* 0x000162000c1e1900 */
[----:B------:R-:W-:Y:S02]  /*0440*/  IMAD.U32 R21, RZ, RZ, UR27 ;  /* 0x0000001bff157e24 */ /* 0x000fe4000f8e00ff */
[----:B------:R-:W-:-:S03]  /*0450*/  IADD3.X R19, PT, PT, R0, UR23, RZ, P0, !PT ;  /* 0x0000001700137c10 */ /* 0x000fc600087fe4ff */
[----:B------:R-:W-:Y:S02]  /*0460*/  IMAD.WIDE.U32 R20, R21, 0x10, R18 ;  /* 0x0000001015147825 */ /* 0x000fe400078e0012 */
[----:B------:R-:W5:Y:S04]  /*0470*/  LDG.E R12, desc[UR14][R18.64] ;  /* 0x0000000e120c7981 */ /* 0x000f68000c1e1900 */
[----:B------:R4:W5:Y:S04]  /*0480*/  LDG.E R14, desc[UR14][R18.64+0x10] ;  /* 0x0000100e120e7981 */ /* 0x000968000c1e1900 */
[----:B------:R-:W5:Y:S04]  /*0490*/  LDG.E R13, desc[UR14][R20.64] ;  /* 0x0000000e140d7981 */ /* 0x000f68000c1e1900 */
[----:B------:R-:W5:Y:S01]  /*04a0*/  LDG.E R15, desc[UR14][R20.64+0x10] ;  /* 0x0000100e140f7981 */ /* 0x000f62000c1e1900 */
[----:B------:R-:W-:-:S04]  /*04b0*/  UIADD3 UR9, UP1, UPT, UR8, UR21, URZ ;  /* 0x0000001508097290 */ /* 0x000fc8000ff3e0ff */
[----:B------:R-:W-:Y:S02]  /*04c0*/  ULEA.HI.X.SX32 UR10, UR21, UR25, 0x1, UP1 ;  /* 0x00000019150a7291 */ /* 0x000fe400088f0eff */
[----:B------:R-:W-:-:S04]  /*04d0*/  ULEA UR22, UP1, UR9, UR18, 0x1 ;  /* 0x0000001209167291 */ /* 0x000fc8000f8208ff */
[----:B------:R-:W-:Y:S02]  /*04e0*/  ULEA.HI.X UR9, UR9, UR19, UR10, 0x1, UP1 ;  /* 0x0000001309097291 */ /* 0x000fe400088f0c0a */
[----:B0-----:R-:W-:Y:S01]  /*04f0*/  IADD3 R24, P0, PT, R16, UR22, RZ ;  /* 0x0000001610187c10 */ /* 0x001fe2000ff1e0ff */
[----:B------:R-:W-:-:S03]  /*0500*/  IMAD.U32 R29, RZ, RZ, UR28 ;  /* 0x0000001cff1d7e24 */ /* 0x000fc6000f8e00ff */
[----:B------:R-:W-:-:S05]  /*0510*/  IADD3.X R25, PT, PT, R3, UR9, RZ, P0, !PT ;  /* 0x0000000903197c10 */ /* 0x000fca00087fe4ff */
[----:B------:R-:W5:Y:S01]  /*0520*/  LDG.E R20, desc[UR14][R24.64] ;  /* 0x0000000e18147981 */ /* 0x000f62000c1e1900 */
[----:B------:R-:W-:-:S04]  /*0530*/  IADD3 R26, P0, PT, R2, UR26, RZ ;  /* 0x0000001a021a7c10 */ /* 0x000fc8000ff1e0ff */
[----:B------:R-:W-:Y:S01]  /*0540*/  IADD3.X R27, PT, PT, R0, UR11, RZ, P0, !PT ;  /* 0x0000000b001b7c10 */ /* 0x000fe200087fe4ff */
[----:B--2---:R-:W-:Y:S04]  /*0550*/  MOVM.16.MT88 R22, R22 ;  /* 0x000000001616723a */ /* 0x004fe80000000000 */
[----:B---3--:R-:W0:Y:S04]  /*0560*/  MOVM.16.MT88 R23, R23 ;  /* 0x000000001717723a */ /* 0x008e280000000000 */
[----:B----4-:R1:W-:Y:S04]  /*0570*/  MOVM.16.MT88 R19, R28 ;  /* 0x000000001c13723a */ /* 0x0103e80000000000 */
[----:B-----5:R2:W3:Y:S01]  /*0580*/  MOVM.16.MT88 R18, R17 ;  /* 0x000000001112723a */ /* 0x0204e20000000000 */
[----:B-1----:R-:W-:-:S03]  /*0590*/  IMAD.WIDE.U32 R28, R29, 0x10, R24 ;  /* 0x000000101d1c7825 */ /* 0x002fc600078e0018 */
[----:B------:R-:W4:Y:S04]  /*05a0*/  LDG.E R24, desc[UR14][R24.64+0x10] ;  /* 0x0000100e18187981 */ /* 0x000f28000c1e1900 */
[----:B--2---:R-:W2:Y:S04]  /*05b0*/  LDG.E R17, desc[UR14][R28.64] ;  /* 0x0000000e1c117981 */ /* 0x004ea8000c1e1900 */
[----:B------:R1:W5:Y:S01]  /*05c0*/  LDG.E R21, desc[UR14][R28.64+0x10] ;  /* 0x0000100e1c157981 */ /* 0x000362000c1e1900 */
[----:B0-----:R-:W-:Y:S01]  /*05d0*/  HMMA.16816.F32 R4, R12, R22, R4 ;  /* 0x000000160c04723c */ /* 0x001fe20000001804 */
[----:B------:R-:W-:-:S04]  /*05e0*/  IMAD.U32 R23, RZ, RZ, UR27 ;  /* 0x0000001bff177e24 */ /* 0x000fc8000f8e00ff */
[----:B-1----:R-:W-:-:S03]  /*05f0*/  IMAD.WIDE.U32 R28, R23, 0x10, R26 ;  /* 0x00000010171c7825 */ /* 0x002fc600078e001a */
[----:B---3--:R-:W-:Y:S01]  /*0600*/  HMMA.16816.F32 R8, R12, R18, R8 ;  /* 0x000000120c08723c */ /* 0x008fe20000001808 */
[----:B------:R-:W3:Y:S04]  /*0610*/  LDG.E R12, desc[UR14][R26.64+-0x20] ;  /* 0xffffe00e1a0c7981 */ /* 0x000ee8000c1e1900 */
[----:B------:R-:W3:Y:S04]  /*0620*/  LDG.E R14, desc[UR14][R26.64+-0x10] ;  /* 0xfffff00e1a0e7981 */ /* 0x000ee8000c1e1900 */
[----:B------:R-:W3:Y:S04]  /*0630*/  LDG.E R13, desc[UR14][R28.64+-0x20] ;  /* 0xffffe00e1c0d7981 */ /* 0x000ee8000c1e1900 */
[----:B------:R-:W3:Y:S04]  /*0640*/  LDG.E R15, desc[UR14][R28.64+-0x10] ;  /* 0xfffff00e1c0f7981 */ /* 0x000ee8000c1e1900 */
[----:B------:R-:W-:Y:S01]  /*0650*/  MOVM.16.MT88 R22, R20 ;  /* 0x000000001416723a */ /* 0x000fe20000000000 */
[----:B------:R-:W-:-:S04]  /*0660*/  UIADD3 UR9, UP1, UPT, UR8, UR20, URZ ;  /* 0x0000001408097290 */ /* 0x000fc8000ff3e0ff */
[----:B------:R-:W-:Y:S02]  /*0670*/  ULEA.HI.X.SX32 UR10, UR20, UR25, 0x1, UP1 ;  /* 0x00000019140a7291 */ /* 0x000fe400088f0eff */
[----:B------:R-:W-:-:S04]  /*0680*/  ULEA UR22, UP1, UR9, UR18, 0x1 ;  /* 0x0000001209167291 */ /* 0x000fc8000f8208ff */
[----:B------:R-:W-:Y:S01]  /*0690*/  ULEA.HI.X UR9, UR9, UR19, UR10, 0x1, UP1 ;  /* 0x0000001309097291 */ /* 0x000fe200088f0c0a */
[----:B------:R-:W-:Y:S01]  /*06a0*/  IMAD.U32 R25, RZ, RZ, UR28 ;  /* 0x0000001cff197e24 */ /* 0x000fe2000f8e00ff */
[----:B--2---:R-:W3:Y:S04]  /*06b0*/  MOVM.16.MT88 R23, R17 ;  /* 0x000000001117723a */ /* 0x004ee80000000000 */
[----:B----4-:R0:W-:Y:S04]  /*06c0*/  MOVM.16.MT88 R18, R24 ;  /* 0x000000001812723a */ /* 0x0101e80000000000 */
[----:B-----5:R-:W1:Y:S01]  /*06d0*/  MOVM.16.MT88 R19, R21 ;  /* 0x000000001513723a */ /* 0x020e620000000000 */
[----:B---3--:R-:W-:Y:S01]  /*06e0*/  HMMA.16816.F32 R4, R12, R22, R4 ;  /* 0x000000160c04723c */ /* 0x008fe20000001804 */
[----:B------:R-:W-:-:S04]  /*06f0*/  IADD3 R22, P0, PT, R16, UR22, RZ ;  /* 0x0000001610167c10 */ /* 0x000fc8000ff1e0ff */
[----:B------:R-:W-:-:S03]  /*0700*/  IADD3.X R23, PT, PT, R3, UR9, RZ, P0, !PT ;  /* 0x0000000903177c10 */ /* 0x000fc600087fe4ff */
[----:B0-----:R-:W-:Y:S01]  /*0710*/  IMAD.WIDE.U32 R24, R25, 0x10, R22 ;  /* 0x0000001019187825 */ /* 0x001fe200078e0016 */
[----:B-1----:R-:W-:Y:S01]  /*0720*/  HMMA.16816.F32 R8, R12, R18, R8 ;  /* 0x000000120c08723c */ /* 0x002fe20000001808 */
[----:B------:R-:W2:Y:S04]  /*0730*/  LDG.E R17, desc[UR14][R22.64] ;  /* 0x0000000e16117981 */ /* 0x000ea8000c1e1900 */
[----:B------:R-:W3:Y:S04]  /*0740*/  LDG.E R18, desc[UR14][R24.64] ;  /* 0x0000000e18127981 */ /* 0x000ee8000c1e1900 */
[----:B------:R-:W4:Y:S04]  /*0750*/  LDG.E R19, desc[UR14][R24.64+0x10] ;  /* 0x0000100e18137981 */ /* 0x000f28000c1e1900 */
[----:B------:R-:W5:Y:S04]  /*0760*/  LDG.E R22, desc[UR14][R22.64+0x10] ;  /* 0x0000100e16167981 */ /* 0x000f68000c1e1900 */
[----:B------:R-:W5:Y:S04]  /*0770*/  LDG.E R12, desc[UR14][R26.64] ;  /* 0x0000000e1a0c7981 */ /* 0x000f68000c1e1900 */
[----:B------:R-:W5:Y:S04]  /*0780*/  LDG.E R14, desc[UR14][R26.64+0x10] ;  /* 0x0000100e1a0e7981 */ /* 0x000f68000c1e1900 */
[----:B------:R-:W5:Y:S04]  /*0790*/  LDG.E R13, desc[UR14][R28.64] ;  /* 0x0000000e1c0d7981 */ /* 0x000f68000c1e1900 */
[----:B------:R-:W5:Y:S01]  /*07a0*/  LDG.E R15, desc[UR14][R28.64+0x10] ;  /* 0x0000100e1c0f7981 */ /* 0x000f62000c1e1900 */
[----:B------:R-:W-:-:S04]  /*07b0*/  UIADD3 UR9, UP1, UPT, UR8, UR13, URZ ;  /* 0x0000000d08097290 */ /* 0x000fc8000ff3e0ff */
[----:B------:R-:W-:Y:S02]  /*07c0*/  ULEA.HI.X.SX32 UR10, UR13, UR25, 0x1, UP1 ;  /* 0x000000190d0a7291 */ /* 0x000fe400088f0eff */
[----:B------:R-:W-:-:S04]  /*07d0*/  ULEA UR22, UP1, UR9, UR18, 0x1 ;  /* 0x0000001209167291 */ /* 0x000fc8000f8208ff */
[----:B------:R-:W-:Y:S01]  /*07e0*/  ULEA.HI.X UR9, UR9, UR19, UR10, 0x1, UP1 ;  /* 0x0000001309097291 */ /* 0x000fe200088f0c0a */
[----:B--2---:R0:W-:Y:S04]  /*07f0*/  MOVM.16.MT88 R20, R17 ;  /* 0x000000001114723a */ /* 0x0041e80000000000 */
[----:B---3--:R-:W1:Y:S04]  /*0800*/  MOVM.16.MT88 R21, R18 ;  /* 0x000000001215723a */ /* 0x008e680000000000 */
[----:B----4-:R-:W-:Y:S04]  /*0810*/  MOVM.16.MT88 R19, R19 ;  /* 0x000000001313723a */ /* 0x010fe80000000000 */
[----:B-----5:R-:W2:Y:S01]  /*0820*/  MOVM.16.MT88 R18, R22 ;  /* 0x000000001612723a */ /* 0x020ea20000000000 */
[----:B0-----:R-:W-:Y:S01]  /*0830*/  IMAD.U32 R17, RZ, RZ, UR28 ;  /* 0x0000001cff117e24 */ /* 0x001fe2000f8e00ff */
[----:B-1----:R-:W-:Y:S01]  /*0840*/  HMMA.16816.F32 R4, R12, R20, R4 ;  /* 0x000000140c04723c */ /* 0x002fe20000001804 */
[----:B------:R-:W-:-:S04]  /*0850*/  IADD3 R20, P0, PT, R16, UR22, RZ ;  /* 0x0000001610147c10 */ /* 0x000fc8000ff1e0ff */
[----:B------:R-:W-:-:S03]  /*0860*/  IADD3.X R21, PT, PT, R3, UR9, RZ, P0, !PT ;  /* 0x0000000903157c10 */ /* 0x000fc600087fe4ff */
[----:B--2---:R-:W-:Y:S01]  /*0870*/  HMMA.16816.F32 R8, R12, R18, R8 ;  /* 0x000000120c08723c */ /* 0x004fe20000001808 */
[----:B------:R-:W2:Y:S01]  /*0880*/  LDG.E R12, desc[UR14][R26.64+0x20] ;  /* 0x0000200e1a0c7981 */ /* 0x000ea2000c1e1900 */
[----:B------:R-:W-:-:S03]  /*0890*/  IMAD.WIDE.U32 R18, R17, 0x10, R20 ;  /* 0x0000001011127825 */ /* 0x000fc600078e0014 */
[----:B------:R-:W3:Y:S04]  /*08a0*/  LDG.E R22, desc[UR14][R20.64] ;  /* 0x0000000e14167981 */ /* 0x000ee8000c1e1900 */
[----:B------:R-:W4:Y:S04]  /*08b0*/  LDG.E R23, desc[UR14][R18.64] ;  /* 0x0000000e12177981 */ /* 0x000f28000c1e1900 */
[----:B------:R-:W5:Y:S04]  /*08c0*/  LDG.E R24, desc[UR14][R20.64+0x10] ;  /* 0x0000100e14187981 */ /* 0x000f68000c1e1900 */
[----:B------:R-:W2:Y:S04]  /*08d0*/  LDG.E R25, desc[UR14][R18.64+0x10] ;  /* 0x0000100e12197981 */ /* 0x000ea8000c1e1900 */
[----:B------:R-:W2:Y:S04]  /*08e0*/  LDG.E R14, desc[UR14][R26.64+0x30] ;  /* 0x0000300e1a0e7981 */ /* 0x000ea8000c1e1900 */
[----:B------:R-:W2:Y:S04]  /*08f0*/  LDG.E R13, desc[UR14][R28.64+0x20] ;  /* 0x0000200e1c0d7981 */ /* 0x000ea8000c1e1900 */
[----:B------:R-:W2:Y:S01]  /*0900*/  LDG.E R15, desc[UR14][R28.64+0x30] ;  /* 0x0000300e1c0f7981 */ /* 0x000ea2000c1e1900 */
[----:B------:R-:W-:-:S02]  /*0910*/  UIADD3 UR26, UP1, UPT, UR26, 0x80, URZ ;  /* 0x000000801a1a7890 */ /* 0x000fc4000ff3e0ff */
[----:B------:R-:W-:Y:S02]  /*0920*/  UIADD3 UR7, UPT, UPT, UR7, 0x4, URZ ;  /* 0x0000000407077890 */ /* 0x000fe4000fffe0ff */
[----:B------:R-:W-:Y:S02]  /*0930*/  UIADD3.X UR11, UPT, UPT, URZ, UR11, URZ, UP1, !UPT ;  /* 0x0000000bff0b7290 */ /* 0x000fe40008ffe4ff */
[----:B------:R-:W-:Y:S02]  /*0940*/  UISETP.NE.AND UP1, UPT, UR7, URZ, UPT ;  /* 0x000000ff0700728c */ /* 0x000fe4000bf25270 */
[----:B------:R-:W-:Y:S02]  /*0950*/  UIADD3 UR4, UPT, UPT, UR4, 0x40, URZ ;  /* 0x0000004004047890 */ /* 0x000fe4000fffe0ff */
[----:B------:R-:W-:Y:S02]  /*0960*/  UIADD3 UR6, UPT, UPT, UR6, 0x40, URZ ;  /* 0x0000004006067890 */ /* 0x000fe4000fffe0ff */
[----:B------:R-:W-:-:S02]  /*0970*/  ULEA UR13, UR28, UR13, 0x6 ;  /* 0x0000000d1c0d7291 */ /* 0x000fc4000f8e30ff */
[----:B------:R-:W-:Y:S02]  /*0980*/  ULEA UR20, UR28, UR20, 0x6 ;  /* 0x000000141c147291 */ /* 0x000fe4000f8e30ff */
[----:B------:R-:W-:Y:S02]  /*0990*/  ULEA UR21, UR28, UR21, 0x6 ;  /* 0x000000151c157291 */ /* 0x000fe4000f8e30ff */
[----:B------:R-:W-:Y:S01]  /*09a0*/  ULEA UR5, UR28, UR5, 0x6 ;  /* 0x000000051c057291 */ /* 0x000fe2000f8e30ff */
[----:B---3--:R-:W-:Y:S04]  /*09b0*/  MOVM.16.MT88 R22, R22 ;  /* 0x000000001616723a */ /* 0x008fe80000000000 */
[----:B----4-:R-:W0:Y:S04]  /*09c0*/  MOVM.16.MT88 R23, R23 ;  /* 0x000000001717723a */ /* 0x010e280000000000 */
[----:B-----5:R-:W-:Y:S04]  /*09d0*/  MOVM.16.MT88 R24, R24 ;  /* 0x000000001818723a */ /* 0x020fe80000000000 */
[----:B--2---:R-:W1:Y:S01]  /*09e0*/  MOVM.16.MT88 R25, R25 ;  /* 0x000000001919723a */ /* 0x004e620000000000 */
[C---:B0-----:R-:W-:Y:S08]  /*09f0*/  HMMA.16816.F32 R4, R12.reuse, R22, R4 ;  /* 0x000000160c04723c */ /* 0x041ff00000001804 */
[----:B-1----:R-:W-:Y:S01]  /*0a00*/  HMMA.16816.F32 R8, R12, R24, R8 ;  /* 0x000000180c08723c */ /* 0x002fe20000001808 */
[----:B------:R-:W-:-:S04]  /*0a10*/  NOP ;  /* 0x0000000000007918 */ /* 0x000fc80000000000 */
[----:B------:R-:W-:-:S15]  /*0a20*/  BRA.U UP1, `(.L_x_2) ;  /* 0xfffffff9014c7547 */ /* 0x000fde000b83ffff */
.L_x_1:
[----:B------:R-:W-:Y:S05]  /*0a30*/  BRA.U !UP0, `(.L_x_0) ;  /* 0x0000000108d47547 */ /* 0x000fea000b800000 */
[----:B------:R-:W0:Y:S01]  /*0a40*/  S2R R0, SR_LANEID ;  /* 0x0000000000007919 */ /* 0x000e220000000000 */
[----:B------:R-:W3:Y:S01]  /*0a50*/  LDCU UR13, c[0x0][0x3a0] ;  /* 0x00007400ff0d77ac */ /* 0x000ee20008000800 */
[----:B------:R-:W4:Y:S01]  /*0a60*/  S2UR UR7, SR_CTAID.X ;  /* 0x00000000000779c3 */ /* 0x000f220000002500 */
[----:B------:R-:W-:Y:S01]  /*0a70*/  IMAD.MOV.U32 R3, RZ, RZ, RZ ;  /* 0x000000ffff037224 */ /* 0x000fe200078e00ff */
[----:B------:R-:W-:Y:S02]  /*0a80*/  USHF.R.U32.HI UR8, URZ, 0x1, UR27 ;  /* 0x00000001ff087899 */ /* 0x000fe4000801161b */
[----:B-1----:R-:W-:Y:S02]  /*0a90*/  UIMAD UR5, UR24, UR27, URZ ;  /* 0x0000001b180572a4 */ /* 0x002fe4000f8e02ff */
[----:B------:R-:W-:Y:S01]  /*0aa0*/  UIADD3 UR6, UPT, UPT, -UR12, URZ, URZ ;  /* 0x000000ff0c067290 */ /* 0x000fe2000fffe1ff */
[----:B------:R-:W1:Y:S01]  /*0ab0*/  LDCU.64 UR16, c[0x0][0x380] ;  /* 0x00007000ff1077ac */ /* 0x000e620008000a00 */
[----:B------:R-:W0:Y:S01]  /*0ac0*/  LDCU.64 UR18, c[0x0][0x388] ;  /* 0x00007100ff1277ac */ /* 0x000e220008000a00 */
[----:B---3--:R-:W-:-:S02]  /*0ad0*/  USHF.R.U32.HI UR10, URZ, 0x1, UR13 ;  /* 0x00000001ff0a7899 */ /* 0x008fc4000801160d */
[----:B------:R-:W-:Y:S02]  /*0ae0*/  UIMAD UR9, UR4, UR13, URZ ;  /* 0x0000000d040972a4 */ /* 0x000fe4000f8e02ff */
[----:B------:R-:W-:Y:S01]  /*0af0*/  ULEA UR4, UR5, UR4, 0x4 ;  /* 0x0000000405047291 */ /* 0x000fe2000f8e20ff */
[----:B0-----:R-:W-:Y:S02]  /*0b00*/  LOP3.LUT R2, R0, 0x3, RZ, 0xc0, !PT ;  /* 0x0000000300027812 */ /* 0x001fe400078ec0ff */
[----:B------:R-:W-:-:S05]  /*0b10*/  SHF.R.U32.HI R13, RZ, 0x2, R0 ;  /* 0x00000002ff0d7819 */ /* 0x000fca0000011600 */
[----:B------:R-:W-:Y:S01]  /*0b20*/  IMAD.WIDE.U32 R24, R13, UR8, R2 ;  /* 0x000000080d187c25 */ /* 0x000fe2000f8e0002 */
[----:B----4-:R-:W-:-:S03]  /*0b30*/  USHF.L.U32 UR8, UR7, 0x4, URZ ;  /* 0x0000000407087899 */ /* 0x010fc600080006ff */
[----:B------:R-:W-:Y:S01]  /*0b40*/  IMAD.WIDE.U32 R2, R13, UR10, R2 ;  /* 0x0000000a0d027c25 */ /* 0x000fe2000f8e0002 */
[----:B------:R-:W-:-:S04]  /*0b50*/  SHF.L.U64.HI R26, R24, 0x2, R25 ;  /* 0x00000002181a7819 */ /* 0x000fc80000010219 */
[----:B-1----:R-:W-:-:S07]  /*0b60*/  SHF.L.U64.HI R27, R2, 0x2, R3 ;  /* 0x00000002021b7819 */ /* 0x002fce0000010203 */
.L_x_3:
[----:B------:R-:W-:Y:S01]  /*0b70*/  USHF.R.S32.HI UR5, URZ, 0x1f, UR9 ;  /* 0x0000001fff057899 */ /* 0x000fe20008011409 */
[----:B------:R-:W-:Y:S01]  /*0b80*/  IMAD.U32 R17, RZ, RZ, UR13 ;  /* 0x0000000dff117e24 */ /* 0x000fe2000f8e00ff */
[----:B------:R-:W-:-:S04]  /*0b90*/  UIADD3 UR7, UP0, UPT, UR8, UR9, URZ ;  /* 0x0000000908077290 */ /* 0x000fc8000ff1e0ff */
[----:B------:R-:W-:Y:S02]  /*0ba0*/  ULEA.HI.X.SX32 UR5, UR8, UR5, 0x1, UP0 ;  /* 0x0000000508057291 */ /* 0x000fe400080f0eff */
[----:B------:R-:W-:-:S04]  /*0bb0*/  ULEA UR10, UP0, UR7, UR18, 0x1 ;  /* 0x00000012070a7291 */ /* 0x000fc8000f8008ff */
[----:B------:R-:W-:Y:S02]  /*0bc0*/  ULEA.HI.X UR5, UR7, UR19, UR5, 0x1, UP0 ;  /* 0x0000001307057291 */ /* 0x000fe400080f0c05 */
[----:B------:R-:W-:-:S04]  /*0bd0*/  LEA R28, P0, R2, UR10, 0x2 ;  /* 0x0000000a021c7c11 */ /* 0x000fc8000f8010ff */
[----:B------:R-:W-:-:S03]  /*0be0*/  IADD3.X R29, PT, PT, R27, UR5, RZ, P0, !PT ;  /* 0x000000051b1d7c10 */ /* 0x000fc600087fe4ff */
[----:B------:R-:W-:Y:S02]  /*0bf0*/  IMAD.WIDE.U32 R16, R17, 0x10, R28 ;  /* 0x0000001011107825 */ /* 0x000fe400078e001c */
[----:B--2---:R-:W2:Y:S04]  /*0c00*/  LDG.E R0, desc[UR14][R28.64] ;  /* 0x0000000e1c007981 */ /* 0x004ea8000c1e1900 */
[----:B------:R-:W3:Y:S04]  /*0c10*/  LDG.E R22, desc[UR14][R28.64+0x10] ;  /* 0x0000100e1c167981 */ /* 0x000ee8000c1e1900 */
[----:B------:R-:W4:Y:S04]  /*0c20*/  LDG.E R21, desc[UR14][R16.64] ;  /* 0x0000000e10157981 */ /* 0x000f28000c1e1900 */
[----:B------:R0:W5:Y:S01]  /*0c30*/  LDG.E R23, desc[UR14][R16.64+0x10] ;  /* 0x0000100e10177981 */ /* 0x000162000c1e1900 */
[----:B------:R-:W-:Y:S01]  /*0c40*/  UIMAD.WIDE.U32 UR10, UR4, 0x2, UR16 ;  /* 0x00000002040a78a5 */ /* 0x000fe2000f8e0010 */
[----:B------:R-:W-:-:S05]  /*0c50*/  IMAD.U32 R13, RZ, RZ, UR27 ;  /* 0x0000001bff0d7e24 */ /* 0x000fca000f8e00ff */
[----:B------:R-:W-:-:S04]  /*0c60*/  LEA R18, P0, R24, UR10, 0x2 ;  /* 0x0000000a18127c11 */ /* 0x000fc8000f8010ff */
[----:B------:R-:W-:-:S03]  /*0c70*/  IADD3.X R19, PT, PT, R26, UR11, RZ, P0, !PT ;  /* 0x0000000b1a137c10 */ /* 0x000fc600087fe4ff */
[----:B0-----:R-:W-:Y:S02]  /*0c80*/  IMAD.WIDE.U32 R16, R13, 0x10, R18 ;  /* 0x000000100d107825 */ /* 0x001fe400078e0012 */
[----:B------:R-:W5:Y:S04]  /*0c90*/  LDG.E R12, desc[UR14][R18.64] ;  /* 0x0000000e120c7981 */ /* 0x000f68000c1e1900 */
[----:B------:R-:W5:Y:S04]  /*0ca0*/  LDG.E R14, desc[UR14][R18.64+0x10] ;  /* 0x0000100e120e7981 */ /* 0x000f68000c1e1900 */
[----:B------:R-:W5:Y:S04]  /*0cb0*/  LDG.E R13, desc[UR14][R16.64] ;  /* 0x0000000e100d7981 */ /* 0x000f68000c1e1900 */
[----:B------:R-:W5:Y:S01]  /*0cc0*/  LDG.E R15, desc[UR14][R16.64+0x10] ;  /* 0x0000100e100f7981 */ /* 0x000f62000c1e1900 */
[----:B------:R-:W-:-:S02]  /*0cd0*/  UIADD3 UR6, UPT, UPT, UR6, 0x1, URZ ;  /* 0x0000000106067890 */ /* 0x000fc4000fffe0ff */
[----:B------:R-:W-:Y:S02]  /*0ce0*/  ULEA UR9, UR13, UR9, 0x4 ;  /* 0x000000090d097291 */ /* 0x000fe4000f8e20ff */
[----:B------:R-:W-:Y:S02]  /*0cf0*/  UISETP.NE.AND UP0, UPT, UR6, URZ, UPT ;  /* 0x000000ff0600728c */ /* 0x000fe4000bf05270 */
[----:B------:R-:W-:Y:S01]  /*0d00*/  UIADD3 UR4, UPT, UPT, UR4, 0x10, URZ ;  /* 0x0000001004047890 */ /* 0x000fe2000fffe0ff */
[----:B--2---:R-:W-:Y:S04]  /*0d10*/  MOVM.16.MT88 R20, R0 ;  /* 0x000000000014723a */ /* 0x004fe80000000000 */
[----:B---3--:R-:W-:Y:S04]  /*0d20*/  MOVM.16.MT88 R22, R22 ;  /* 0x000000001616723a */ /* 0x008fe80000000000 */
[----:B----4-:R-:W0:Y:S04]  /*0d30*/  MOVM.16.MT88 R21, R21 ;  /* 0x000000001515723a */ /* 0x010e280000000000 */
[----:B-----5:R-:W1:Y:S01]  /*0d40*/  MOVM.16.MT88 R23, R23 ;  /* 0x000000001717723a */ /* 0x020e620000000000 */
[C---:B0-----:R-:W-:Y:S08]  /*0d50*/  HMMA.16816.F32 R4, R12.reuse, R20, R4 ;  /* 0x000000140c04723c */ /* 0x041ff00000001804 */
[----:B-1----:R-:W-:Y:S01]  /*0d60*/  HMMA.16816.F32 R8, R12, R22, R8 ;  /* 0x000000160c08723c */ /* 0x002fe20000001808 */
[----:B------:R-:W-:-:S04]  /*0d70*/  NOP ;  /* 0x0000000000007918 */ /* 0x000fc80000000000 */
[----:B------:R-:W-:-:S15]  /*0d80*/  BRA.U UP0, `(.L_x_3) ;  /* 0xfffffffd00787547 */ /* 0x000fde000b83ffff */
.L_x_0:
[----:B------:R-:W0:Y:S01]  /*0d90*/  S2R R12, SR_CTAID.X ;  /* 0x00000000000c7919 */ /* 0x000e220000002500 */
[----:B------:R-:W1:Y:S01]  /*0da0*/  LDC R13, c[0x0][0x3a0] ;  /* 0x0000e800ff0d7b82 */ /* 0x000e620000000800 */
[----:B------:R-:W3:Y:S07]  /*0db0*/  S2R R14, SR_LANEID ;  /* 0x00000000000e7919 */ /* 0x000eee0000000000 */
[----:B------:R-:W4:Y:S01]  /*0dc0*/  LDC.64 R2, c[0x0][0x390] ;  /* 0x0000e400ff027b82 */ /* 0x000f220000000a00 */
[----:B-1----:R-:W-:Y:S01]  /*0dd0*/  IMAD R0, R13, UR24, RZ ;  /* 0x000000180d007c24 */ /* 0x002fe2000f8e02ff */
[----:B------:R-:W-:Y:S01]  /*0de0*/  SHF.R.U32.HI R19, RZ, 0x1, R13 ;  /* 0x00000001ff137819 */ /* 0x000fe2000001160d */
[----:B------:R-:W-:-:S02]  /*0df0*/  IMAD.MOV.U32 R13, RZ, RZ, RZ ;  /* 0x000000ffff0d7224 */ /* 0x000fc400078e00ff */
[----:B------:R-:W-:Y:S02]  /*0e00*/  IMAD.SHL.U32 R0, R0, 0x10, RZ ;  /* 0x0000001000007824 */ /* 0x000fe400078e00ff */
[----:B0-----:R-:W-:Y:S01]  /*0e10*/  IMAD.SHL.U32 R15, R12, 0x10, RZ ;  /* 0x000000100c0f7824 */ /* 0x001fe200078e00ff */
[----:B---3--:R-:W-:Y:S02]  /*0e20*/  SHF.R.U32.HI R17, RZ, 0x2, R14 ;  /* 0x00000002ff117819 */ /* 0x008fe4000001160e */
[----:B------:R-:W-:Y:S02]  /*0e30*/  LOP3.LUT R12, R14, 0x3, RZ, 0xc0, !PT ;  /* 0x000000030e0c7812 */ /* 0x000fe400078ec0ff */
[----:B------:R-:W-:Y:S02]  /*0e40*/  SHF.R.S32.HI R14, RZ, 0x1f, R0 ;  /* 0x0000001fff0e7819 */ /* 0x000fe40000011400 */
[----:B------:R-:W-:Y:S01]  /*0e50*/  IADD3 R0, P0, PT, R15, R0, RZ ;  /* 0x000000000f007210 */ /* 0x000fe20007f1e0ff */
[----:B------:R-:W-:-:S03]  /*0e60*/  IMAD.WIDE.U32 R12, R17, R19, R12 ;  /* 0x00000013110c7225 */ /* 0x000fc600078e000c */
[----:B------:R-:W-:Y:S02]  /*0e70*/  LEA.HI.X.SX32 R14, R15, R14, 0x1, P0 ;  /* 0x0000000e0f0e7211 */ /* 0x000fe400000f0eff */
[----:B----4-:R-:W-:-:S04]  /*0e80*/  LEA R15, P0, R0, R2, 0x2 ;  /* 0x00000002000f7211 */ /* 0x010fc800078010ff */
[----:B------:R-:W-:Y:S02]  /*0e90*/  LEA.HI.X R3, R0, R3, R14, 0x2, P0 ;  /* 0x0000000300037211 */ /* 0x000fe400000f140e */
[----:B------:R-:W-:-:S04]  /*0ea0*/  LEA R2, P0, R12, R15, 0x3 ;  /* 0x0000000f0c027211 */ /* 0x000fc800078018ff */
[----:B------:R-:W-:-:S03]  /*0eb0*/  LEA.HI.X R3, R12, R3, R13, 0x3, P0 ;  /* 0x000000030c037211 */ /* 0x000fc600000f1c0d */
[----:B------:R-:W-:Y:S02]  /*0ec0*/  IMAD.WIDE.U32 R12, R19, 0x40, R2 ;  /* 0x00000040130c7825 */ /* 0x000fe400078e0002 */
[----:B--2---:R-:W-:Y:S04]  /*0ed0*/  STG.E.64 desc[UR14][R2.64], R4 ;  /* 0x0000000402007986 */ /* 0x004fe8000c101b0e */
[----:B------:R-:W-:Y:S04]  /*0ee0*/  STG.E.64 desc[UR14][R12.64], R6 ;  /* 0x000000060c007986 */ /* 0x000fe8000c101b0e */
[----:B------:R-:W-:Y:S04]  /*0ef0*/  STG.E.64 desc[UR14][R2.64+0x20], R8 ;  /* 0x0000200802007986 */ /* 0x000fe8000c101b0e */
[----:B------:R-:W-:Y:S01]  /*0f00*/  STG.E.64 desc[UR14][R12.64+0x20], R10 ;  /* 0x0000200a0c007986 */ /* 0x000fe2000c101b0e */
[----:B------:R-:W-:Y:S05]  /*0f10*/  EXIT ;  /* 0x000000000000794d */ /* 0x000fea0003800000 */
.L_x_4:
[----:B------:R-:W-:-:S00]  /*0f20*/  BRA `(.L_x_4) ;  /* 0xfffffffc00fc7947 */ /* 0x000fc0000383ffff */
[----:B------:R-:W-:-:S00]  /*0f30*/  NOP ;  /* 0x0000000000007918 */ /* 0x000fc00000000000 */
        /* <DEDUP_REMOVED lines=12> */
.L_x_5:


//--------------------- .nv.shared.reserved.0     --------------------------
	.section	.nv.shared.reserved.0,"aw",@nobits
	.weak		__nv_reservedSMEM_offset_0_alias
	.size		__nv_reservedSMEM_offset_0_alias, 0, 64
	.other		__nv_reservedSMEM_offset_0_alias,@"STO_CUDA_RESERVED_SHARED STV_DEFAULT"
__nv_reservedSMEM_offset_0_alias:
	.zero		0
	.zero		64


//--------------------- .nv.constant0._Z13basic_tc_gemmPK6__halfS1_Pfiii --------------------------
	.section	.nv.constant0._Z13basic_tc_gemmPK6__halfS1_Pfiii,"a",@progbits
	.sectionflags	@""
	.align	4
.nv.constant0._Z13basic_tc_gemmPK6__halfS1_Pfiii:
	.zero		932


//--------------------- SYMBOLS --------------------------

	.type		.nv.reservedSmem.offset0,@object
	.size		.nv.reservedSmem.offset0,0x4
